	.headerflags	@"EF_CUDA_TEXMODE_UNIFIED EF_CUDA_64BIT_ADDRESS EF_CUDA_ACCELERATORS EF_CUDA_SM90 EF_CUDA_VIRTUAL_SM(EF_CUDA_SM90)"
	.elftype	@"ET_EXEC"


//--------------------- .nv.info                  --------------------------
	.section	.nv.info,"",@"SHT_CUDA_INFO"
	.align	4


	//----- nvinfo : EIATTR_REGCOUNT
	.align		4
        /*0000*/ 	.byte	0x04, 0x2f
        /*0002*/ 	.short	(.L_1 - .L_0)
	.align		4
.L_0:
        /*0004*/ 	.word	index@(triton_poi_fused__to_copy_arange_clamp_mul_sub_39)
        /*0008*/ 	.word	0x0000000a


	//----- nvinfo : EIATTR_MIN_STACK_SIZE
	.align		4
.L_1:
        /*000c*/ 	.byte	0x04, 0x12
        /*000e*/ 	.short	(.L_3 - .L_2)
	.align		4
.L_2:
        /*0010*/ 	.word	index@(triton_poi_fused__to_copy_arange_clamp_mul_sub_39)
        /*0014*/ 	.word	0x00000000


	//----- nvinfo : EIATTR_FRAME_SIZE
	.align		4
.L_3:
        /*0018*/ 	.byte	0x04, 0x11
        /*001a*/ 	.short	(.L_5 - .L_4)
	.align		4
.L_4:
        /*001c*/ 	.word	index@(triton_poi_fused__to_copy_arange_clamp_mul_sub_39)
        /*0020*/ 	.word	0x00000000


	//----- nvinfo : EIATTR_MIN_STACK_SIZE
	.align		4
.L_5:
        /*0024*/ 	.byte	0x04, 0x12
        /*0026*/ 	.short	(.L_7 - .L_6)
	.align		4
.L_6:
        /*0028*/ 	.word	index@(triton_poi_fused__to_copy_arange_clamp_mul_sub_39)
        /*002c*/ 	.word	0x00000000
.L_7:


//--------------------- .nv.info.triton_poi_fused__to_copy_arange_clamp_mul_sub_39 --------------------------
	.section	.nv.info.triton_poi_fused__to_copy_arange_clamp_mul_sub_39,"",@"SHT_CUDA_INFO"
	.sectionflags	@""
	.align	4


	//----- nvinfo : EIATTR_CUDA_API_VERSION
	.align		4
        /*0000*/ 	.byte	0x04, 0x37
        /*0002*/ 	.short	(.L_9 - .L_8)
.L_8:
        /*0004*/ 	.word	0x0000007c


	//----- nvinfo : EIATTR_KPARAM_INFO
	.align		4
.L_9:
        /*0008*/ 	.byte	0x04, 0x17
        /*000a*/ 	.short	(.L_11 - .L_10)
.L_10:
        /*000c*/ 	.word	0x00000000
        /*0010*/ 	.short	0x0001
        /*0012*/ 	.short	0x0008
        /*0014*/ 	.byte	0x00, 0xf0, 0x11, 0x00


	//----- nvinfo : EIATTR_KPARAM_INFO
	.align		4
.L_11:
        /*0018*/ 	.byte	0x04, 0x17
        /*001a*/ 	.short	(.L_13 - .L_12)
.L_12:
        /*001c*/ 	.word	0x00000000
        /*0020*/ 	.short	0x0000
        /*0022*/ 	.short	0x0000
        /*0024*/ 	.byte	0x00, 0xf4, 0x21, 0x00


	//----- nvinfo : EIATTR_SPARSE_MMA_MASK
	.align		4
.L_13:
        /*0028*/ 	.byte	0x03, 0x50
        /*002a*/ 	.short	0x0000


	//----- nvinfo : EIATTR_MAXREG_COUNT
	.align		4
        /*002c*/ 	.byte	0x03, 0x1b
        /*002e*/ 	.short	0x00ff


	//----- nvinfo : EIATTR_EXIT_INSTR_OFFSETS
	.align		4
        /*0030*/ 	.byte	0x04, 0x1c
        /*0032*/ 	.short	(.L_15 - .L_14)


	//   ....[0]....
.L_14:
        /*0034*/ 	.word	0x000000e0


	//   ....[1]....
        /*0038*/ 	.word	0x00000110


	//----- nvinfo : EIATTR_REQNTID
	.align		4
.L_15:
        /*003c*/ 	.byte	0x04, 0x10
        /*003e*/ 	.short	(.L_17 - .L_16)
.L_16:
        /*0040*/ 	.word	0x00000020
        /*0044*/ 	.word	0x00000001
        /*0048*/ 	.word	0x00000001


	//----- nvinfo : EIATTR_CBANK_PARAM_SIZE
	.align		4
.L_17:
        /*004c*/ 	.byte	0x03, 0x19
        /*004e*/ 	.short	0x000c


	//----- nvinfo : EIATTR_PARAM_CBANK
	.align		4
        /*0050*/ 	.byte	0x04, 0x0a
        /*0052*/ 	.short	(.L_19 - .L_18)
	.align		4
.L_18:
        /*0054*/ 	.word	index@(.nv.constant0.triton_poi_fused__to_copy_arange_clamp_mul_sub_39)
        /*0058*/ 	.short	0x0210
        /*005a*/ 	.short	0x000c


	//----- nvinfo : EIATTR_SW_WAR
	.align		4
.L_19:
        /*005c*/ 	.byte	0x04, 0x36
        /*005e*/ 	.short	(.L_21 - .L_20)
.L_20:
        /*0060*/ 	.word	0x00000008
.L_21:


//--------------------- .nv.callgraph             --------------------------
	.section	.nv.callgraph,"",@"SHT_CUDA_CALLGRAPH"
	.align	4
	.sectionentsize	8
	.align		4
        /*0000*/ 	.word	0x00000000
	.align		4
        /*0004*/ 	.word	0xffffffff
	.align		4
        /*0008*/ 	.word	0x00000000
	.align		4
        /*000c*/ 	.word	0xfffffffe
	.align		4
        /*0010*/ 	.word	0x00000000
	.align		4
        /*0014*/ 	.word	0xfffffffd
	.align		4
        /*0018*/ 	.word	0x00000000
	.align		4
        /*001c*/ 	.word	0xfffffffc


//--------------------- .text.triton_poi_fused__to_copy_arange_clamp_mul_sub_39 --------------------------
	.section	.text.triton_poi_fused__to_copy_arange_clamp_mul_sub_39,"ax",@progbits
	.align	128
        .global         triton_poi_fused__to_copy_arange_clamp_mul_sub_39
        .type           triton_poi_fused__to_copy_arange_clamp_mul_sub_39,@function
        .size           triton_poi_fused__to_copy_arange_clamp_mul_sub_39,(.L_x_1 - triton_poi_fused__to_copy_arange_clamp_mul_sub_39)
        .other          triton_poi_fused__to_copy_arange_clamp_mul_sub_39,@"STO_CUDA_ENTRY STV_DEFAULT"
triton_poi_fused__to_copy_arange_clamp_mul_sub_39:
.text.triton_poi_fused__to_copy_arange_clamp_mul_sub_39:
[----:B------:R-:W0:Y:S02]  /*0000*/  LDC R1, c[0x0][0x28] ;  /* 0x00000a00ff017b82 */ /* 0x000e240000000800 */
[----:B------:R-:W1:Y:S01]  /*0010*/  S2R R0, SR_TID.X ;  /* 0x0000000000007919 */ /* 0x000e620000002100 */
[----:B------:R-:W2:Y:S01]  /*0020*/  LDC.64 R2, c[0x0][0x210] ;  /* 0x00008400ff027b82 */ /* 0x000ea20000000a00 */
[----:B------:R-:W3:Y:S01]  /*0030*/  S2R R5, SR_CTAID.X ;  /* 0x0000000000057919 */ /* 0x000ee20000002500 */
[----:B-1----:R-:W-:-:S05]  /*0040*/  LOP3.LUT R0, R0, 0x1f, RZ, 0xc0, !PT ;  /* 0x0000001f00007812 */ /* 0x002fca00078ec0ff */
[----:B---3--:R-:W-:-:S04]  /*0050*/  IMAD R5, R5, 0x20, R0 ;  /* 0x0000002005057824 */ /* 0x008fc800078e0200 */
[C---:B--2---:R-:W-:Y:S01]  /*0060*/  IMAD.WIDE R2, R5.reuse, 0x4, R2 ;  /* 0x0000000405027825 */ /* 0x044fe200078e0202 */
[----:B------:R-:W-:Y:S02]  /*0070*/  I2FP.F32.S32 R0, R5 ;  /* 0x0000000500007245 */ /* 0x000fe40000201400 */
[----:B------:R-:W-:-:S03]  /*0080*/  ISETP.GE.AND P0, PT, R5, 0x20, PT ;  /* 0x000000200500780c */ /* 0x000fc60003f06270 */
[----:B------:R-:W-:-:S05]  /*0090*/  FMUL R0, R0, 0.48387095332145690918 ;  /* 0x3ef7bdef00007820 */ /* 0x000fca0000400000 */
[----:B------:R-:W-:-:S04]  /*00a0*/  FMNMX R0, RZ, R0, !PT ;  /* 0x00000000ff007209 */ /* 0x000fc80007800000 */
[----:B------:R-:W1:Y:S02]  /*00b0*/  F2I.TRUNC.NTZ R4, R0 ;  /* 0x0000000000047305 */ /* 0x000e64000020f100 */
[----:B-1----:R-:W-:-:S05]  /*00c0*/  I2FP.F32.S32 R7, R4 ;  /* 0x0000000400077245 */ /* 0x002fca0000201400 */
[----:B------:R-:W-:Y:S01]  /*00d0*/  FADD.SAT R7, R0, -R7 ;  /* 0x8000000700077221 */ /* 0x000fe20000002000 */
[----:B------:R-:W-:Y:S06]  /*00e0*/  @P0 EXIT ;  /* 0x000000000000094d */ /* 0x000fec0003800000 */
[----:B------:R-:W-:Y:S02]  /*00f0*/  ULDC.64 UR4, c[0x0][0x208] ;  /* 0x0000820000047ab9 */ /* 0x000fe40000000a00 */
[----:B------:R-:W-:Y:S01]  /*0100*/  STG.E desc[UR4][R2.64], R7 ;  /* 0x0000000702007986 */ /* 0x000fe2000c101904 */
[----:B------:R-:W-:Y:S05]  /*0110*/  EXIT ;  /* 0x000000000000794d */ /* 0x000fea0003800000 */
.L_x_0:
[----:B------:R-:W-:-:S00]  /*0120*/  BRA `(.L_x_0) ;  /* 0xfffffffc00fc7947 */ /* 0x000fc0000383ffff */
[----:B------:R-:W-:-:S00]  /*0130*/  NOP ;  /* 0x0000000000007918 */ /* 0x000fc00000000000 */
        /* <DEDUP_REMOVED lines=12> */
.L_x_1:


//--------------------- .nv.constant0.triton_poi_fused__to_copy_arange_clamp_mul_sub_39 --------------------------
	.section	.nv.constant0.triton_poi_fused__to_copy_arange_clamp_mul_sub_39,"a",@progbits
	.sectionflags	@""
	.align	4
.nv.constant0.triton_poi_fused__to_copy_arange_clamp_mul_sub_39:
	.zero		540
